//
// Generated by NVIDIA NVVM Compiler
//
// Compiler Build ID: CL-36424714
// Cuda compilation tools, release 13.0, V13.0.88
// Based on NVVM 20.0.0
//

.version 9.0
.target sm_100
.address_size 64

	// .globl	_Z8mmkernelPdS_PKdl

.visible .entry _Z8mmkernelPdS_PKdl(
	.param .u64 .ptr .align 1 _Z8mmkernelPdS_PKdl_param_0,
	.param .u64 .ptr .align 1 _Z8mmkernelPdS_PKdl_param_1,
	.param .u64 .ptr .align 1 _Z8mmkernelPdS_PKdl_param_2,
	.param .u64 _Z8mmkernelPdS_PKdl_param_3
)
{
	.reg .pred 	%p<10>;
	.reg .b32 	%r<9>;
	.reg .b64 	%rd<105>;
	.reg .b64 	%fd<68>;

	ld.param.u64 	%rd24, [_Z8mmkernelPdS_PKdl_param_1];
	ld.param.u64 	%rd25, [_Z8mmkernelPdS_PKdl_param_2];
	ld.param.u64 	%rd23, [_Z8mmkernelPdS_PKdl_param_3];
	cvta.to.global.u64 	%rd1, %rd25;
	cvta.to.global.u64 	%rd2, %rd24;
	mov.u32 	%r1, %ctaid.y;
	mov.u32 	%r2, %ntid.y;
	mov.u32 	%r3, %tid.y;
	mad.lo.s32 	%r4, %r1, %r2, %r3;
	mov.u32 	%r5, %ctaid.x;
	mov.u32 	%r6, %ntid.x;
	mov.u32 	%r7, %tid.x;
	mad.lo.s32 	%r8, %r5, %r6, %r7;
	cvt.u64.u32 	%rd3, %r4;
	cvt.s64.s32 	%rd4, %r8;
	max.s64 	%rd26, %rd3, %rd4;
	setp.ge.s64 	%p1, %rd26, %rd23;
	mov.f64 	%fd67, 0d0000000000000000;
	@%p1 bra 	$L__BB0_12;
	mul.lo.s64 	%rd5, %rd23, %rd3;
	add.s64 	%rd28, %rd23, -1;
	and.b64  	%rd6, %rd23, 7;
	setp.lt.u64 	%p2, %rd28, 7;
	mov.f64 	%fd67, 0d0000000000000000;
	mov.b64 	%rd103, 0;
	@%p2 bra 	$L__BB0_4;
	and.b64  	%rd103, %rd23, -8;
	shl.b64 	%rd29, %rd4, 3;
	add.s64 	%rd100, %rd1, %rd29;
	shl.b64 	%rd30, %rd5, 3;
	add.s64 	%rd31, %rd30, %rd2;
	add.s64 	%rd99, %rd31, 32;
	mov.f64 	%fd67, 0d0000000000000000;
	mov.u64 	%rd101, %rd103;
$L__BB0_3:
	.pragma "nounroll";
	ld.global.f64 	%fd17, [%rd99+-32];
	ld.global.f64 	%fd18, [%rd100];
	fma.rn.f64 	%fd19, %fd17, %fd18, %fd67;
	ld.global.f64 	%fd20, [%rd99+-24];
	shl.b64 	%rd32, %rd23, 3;
	add.s64 	%rd33, %rd100, %rd32;
	ld.global.f64 	%fd21, [%rd33];
	fma.rn.f64 	%fd22, %fd20, %fd21, %fd19;
	ld.global.f64 	%fd23, [%rd99+-16];
	add.s64 	%rd34, %rd33, %rd32;
	ld.global.f64 	%fd24, [%rd34];
	fma.rn.f64 	%fd25, %fd23, %fd24, %fd22;
	ld.global.f64 	%fd26, [%rd99+-8];
	add.s64 	%rd35, %rd34, %rd32;
	ld.global.f64 	%fd27, [%rd35];
	fma.rn.f64 	%fd28, %fd26, %fd27, %fd25;
	ld.global.f64 	%fd29, [%rd99];
	add.s64 	%rd36, %rd35, %rd32;
	ld.global.f64 	%fd30, [%rd36];
	fma.rn.f64 	%fd31, %fd29, %fd30, %fd28;
	ld.global.f64 	%fd32, [%rd99+8];
	add.s64 	%rd37, %rd36, %rd32;
	ld.global.f64 	%fd33, [%rd37];
	fma.rn.f64 	%fd34, %fd32, %fd33, %fd31;
	ld.global.f64 	%fd35, [%rd99+16];
	add.s64 	%rd38, %rd37, %rd32;
	ld.global.f64 	%fd36, [%rd38];
	fma.rn.f64 	%fd37, %fd35, %fd36, %fd34;
	ld.global.f64 	%fd38, [%rd99+24];
	add.s64 	%rd39, %rd38, %rd32;
	ld.global.f64 	%fd39, [%rd39];
	fma.rn.f64 	%fd67, %fd38, %fd39, %fd37;
	add.s64 	%rd101, %rd101, -8;
	shl.b64 	%rd40, %rd23, 6;
	add.s64 	%rd100, %rd100, %rd40;
	add.s64 	%rd99, %rd99, 64;
	setp.ne.s64 	%p3, %rd101, 0;
	@%p3 bra 	$L__BB0_3;
$L__BB0_4:
	setp.eq.s64 	%p4, %rd6, 0;
	@%p4 bra 	$L__BB0_12;
	and.b64  	%rd17, %rd23, 3;
	setp.lt.u64 	%p5, %rd6, 4;
	@%p5 bra 	$L__BB0_7;
	add.s64 	%rd41, %rd103, %rd5;
	shl.b64 	%rd42, %rd41, 3;
	add.s64 	%rd43, %rd2, %rd42;
	ld.global.f64 	%fd41, [%rd43];
	mad.lo.s64 	%rd44, %rd103, %rd23, %rd4;
	shl.b64 	%rd45, %rd44, 3;
	add.s64 	%rd46, %rd1, %rd45;
	ld.global.f64 	%fd42, [%rd46];
	fma.rn.f64 	%fd43, %fd41, %fd42, %fd67;
	add.s64 	%rd47, %rd103, 1;
	and.b64  	%rd48, %rd47, 4294967295;
	add.s64 	%rd49, %rd48, %rd5;
	shl.b64 	%rd50, %rd49, 3;
	add.s64 	%rd51, %rd2, %rd50;
	ld.global.f64 	%fd44, [%rd51];
	mad.lo.s64 	%rd52, %rd48, %rd23, %rd4;
	shl.b64 	%rd53, %rd52, 3;
	add.s64 	%rd54, %rd1, %rd53;
	ld.global.f64 	%fd45, [%rd54];
	fma.rn.f64 	%fd46, %fd44, %fd45, %fd43;
	add.s64 	%rd55, %rd103, 2;
	and.b64  	%rd56, %rd55, 4294967295;
	add.s64 	%rd57, %rd56, %rd5;
	shl.b64 	%rd58, %rd57, 3;
	add.s64 	%rd59, %rd2, %rd58;
	ld.global.f64 	%fd47, [%rd59];
	mad.lo.s64 	%rd60, %rd56, %rd23, %rd4;
	shl.b64 	%rd61, %rd60, 3;
	add.s64 	%rd62, %rd1, %rd61;
	ld.global.f64 	%fd48, [%rd62];
	fma.rn.f64 	%fd49, %fd47, %fd48, %fd46;
	add.s64 	%rd63, %rd103, 3;
	and.b64  	%rd64, %rd63, 4294967295;
	add.s64 	%rd65, %rd64, %rd5;
	shl.b64 	%rd66, %rd65, 3;
	add.s64 	%rd67, %rd2, %rd66;
	ld.global.f64 	%fd50, [%rd67];
	mad.lo.s64 	%rd68, %rd64, %rd23, %rd4;
	shl.b64 	%rd69, %rd68, 3;
	add.s64 	%rd70, %rd1, %rd69;
	ld.global.f64 	%fd51, [%rd70];
	fma.rn.f64 	%fd67, %fd50, %fd51, %fd49;
	add.s64 	%rd71, %rd103, 4;
	and.b64  	%rd103, %rd71, 4294967295;
$L__BB0_7:
	setp.eq.s64 	%p6, %rd17, 0;
	@%p6 bra 	$L__BB0_12;
	setp.eq.s64 	%p7, %rd17, 1;
	@%p7 bra 	$L__BB0_10;
	add.s64 	%rd72, %rd103, %rd5;
	shl.b64 	%rd73, %rd72, 3;
	add.s64 	%rd74, %rd2, %rd73;
	ld.global.f64 	%fd53, [%rd74];
	mad.lo.s64 	%rd75, %rd103, %rd23, %rd4;
	shl.b64 	%rd76, %rd75, 3;
	add.s64 	%rd77, %rd1, %rd76;
	ld.global.f64 	%fd54, [%rd77];
	fma.rn.f64 	%fd55, %fd53, %fd54, %fd67;
	add.s64 	%rd78, %rd103, 1;
	and.b64  	%rd79, %rd78, 4294967295;
	add.s64 	%rd80, %rd79, %rd5;
	shl.b64 	%rd81, %rd80, 3;
	add.s64 	%rd82, %rd2, %rd81;
	ld.global.f64 	%fd56, [%rd82];
	mad.lo.s64 	%rd83, %rd79, %rd23, %rd4;
	shl.b64 	%rd84, %rd83, 3;
	add.s64 	%rd85, %rd1, %rd84;
	ld.global.f64 	%fd57, [%rd85];
	fma.rn.f64 	%fd67, %fd56, %fd57, %fd55;
	add.s64 	%rd86, %rd103, 2;
	and.b64  	%rd103, %rd86, 4294967295;
$L__BB0_10:
	and.b64  	%rd87, %rd23, 1;
	setp.eq.b64 	%p8, %rd87, 1;
	not.pred 	%p9, %p8;
	@%p9 bra 	$L__BB0_12;
	add.s64 	%rd88, %rd103, %rd5;
	shl.b64 	%rd89, %rd88, 3;
	add.s64 	%rd90, %rd2, %rd89;
	ld.global.f64 	%fd58, [%rd90];
	mad.lo.s64 	%rd91, %rd103, %rd23, %rd4;
	shl.b64 	%rd92, %rd91, 3;
	add.s64 	%rd93, %rd1, %rd92;
	ld.global.f64 	%fd59, [%rd93];
	fma.rn.f64 	%fd67, %fd58, %fd59, %fd67;
$L__BB0_12:
	ld.param.u64 	%rd98, [_Z8mmkernelPdS_PKdl_param_0];
	cvta.to.global.u64 	%rd94, %rd98;
	mad.lo.s64 	%rd95, %rd23, %rd3, %rd4;
	shl.b64 	%rd96, %rd95, 3;
	add.s64 	%rd97, %rd94, %rd96;
	st.global.f64 	[%rd97], %fd67;
	ret;

}


// ===== COMPILED SASS (sm_100) =====

	.target	sm_100

	.elftype	@"ET_EXEC"


//--------------------- .note.nv.tkinfo           --------------------------
	.section	.note.nv.tkinfo,"",@"SHT_NOTE"
	.sectionflags	@"SHF_NOTE_NV_TKINFO"
	.tkinfo
        /*0018*/ 	.word	0x00000002
        /*0030*/ 	.string	""
        /*0030*/ 	.string	"ptxas"
        /*0030*/ 	.string	"Cuda compilation tools, release 13.0, V13.0.88"
        /*0030*/ 	.string	"Build cuda_13.0.r13.0/compiler.36424714_0"
        /*0030*/ 	.string	"-arch sm_100 -m 64 "



//--------------------- .note.nv.cuinfo           --------------------------
	.section	.note.nv.cuinfo,"",@"SHT_NOTE"
	.sectionflags	@"SHF_NOTE_NV_CUINFO"
        /*0018*/ 	.short	0x0002
        /*001a*/ 	.short	0x0064
        /*001c*/ 	.short	0x0082
	.zero		2


//--------------------- .nv.info                  --------------------------
	.section	.nv.info,"",@"SHT_CUDA_INFO"
	.align	4


	//----- nvinfo : EIATTR_REGCOUNT
	.align		4
        /*0000*/ 	.byte	0x04, 0x2f
        /*0002*/ 	.short	(.L_1 - .L_0)
	.align		4
.L_0:
        /*0004*/ 	.word	index@(_Z8mmkernelPdS_PKdl)
        /*0008*/ 	.word	0x00000020


	//----- nvinfo : EIATTR_FRAME_SIZE
	.align		4
.L_1:
        /*000c*/ 	.byte	0x04, 0x11
        /*000e*/ 	.short	(.L_3 - .L_2)
	.align		4
.L_2:
        /*0010*/ 	.word	index@(_Z8mmkernelPdS_PKdl)
        /*0014*/ 	.word	0x00000000


	//----- nvinfo : EIATTR_MIN_STACK_SIZE
	.align		4
.L_3:
        /*0018*/ 	.byte	0x04, 0x12
        /*001a*/ 	.short	(.L_5 - .L_4)
	.align		4
.L_4:
        /*001c*/ 	.word	index@(_Z8mmkernelPdS_PKdl)
        /*0020*/ 	.word	0x00000000
.L_5:


//--------------------- .nv.compat                --------------------------
	.section	.nv.compat,"",@"SHT_CUDA_COMPAT_INFO"
	.align	4
        /*0000*/ 	.byte	0x02, 0x09, 0x00, 0x00, 0x02, 0x02, 0x01, 0x00, 0x02, 0x05, 0x05, 0x00, 0x03, 0x07, 0x01, 0x01
        /*0010*/ 	.byte	0x02, 0x03, 0x00, 0x00, 0x02, 0x06, 0x01, 0x00, 0x04, 0x0b, 0x08, 0x00, 0x01, 0x00, 0x00, 0x00
        /*0020*/ 	.byte	0x00, 0x00, 0x00, 0x00


//--------------------- .nv.info._Z8mmkernelPdS_PKdl --------------------------
	.section	.nv.info._Z8mmkernelPdS_PKdl,"",@"SHT_CUDA_INFO"
	.sectionflags	@""
	.align	4


	//----- nvinfo : EIATTR_CUDA_API_VERSION
	.align		4
        /*0000*/ 	.byte	0x04, 0x37
        /*0002*/ 	.short	(.L_7 - .L_6)
.L_6:
        /*0004*/ 	.word	0x00000082


	//----- nvinfo : EIATTR_KPARAM_INFO
	.align		4
.L_7:
        /*0008*/ 	.byte	0x04, 0x17
        /*000a*/ 	.short	(.L_9 - .L_8)
.L_8:
        /*000c*/ 	.word	0x00000000
        /*0010*/ 	.short	0x0003
        /*0012*/ 	.short	0x0018
        /*0014*/ 	.byte	0x00, 0xf0, 0x21, 0x00


	//----- nvinfo : EIATTR_KPARAM_INFO
	.align		4
.L_9:
        /*0018*/ 	.byte	0x04, 0x17
        /*001a*/ 	.short	(.L_11 - .L_10)
.L_10:
        /*001c*/ 	.word	0x00000000
        /*0020*/ 	.short	0x0002
        /*0022*/ 	.short	0x0010
        /*0024*/ 	.byte	0x00, 0xf5, 0x21, 0x00


	//----- nvinfo : EIATTR_KPARAM_INFO
	.align		4
.L_11:
        /*0028*/ 	.byte	0x04, 0x17
        /*002a*/ 	.short	(.L_13 - .L_12)
.L_12:
        /*002c*/ 	.word	0x00000000
        /*0030*/ 	.short	0x0001
        /*0032*/ 	.short	0x0008
        /*0034*/ 	.byte	0x00, 0xf5, 0x21, 0x00


	//----- nvinfo : EIATTR_KPARAM_INFO
	.align		4
.L_13:
        /*0038*/ 	.byte	0x04, 0x17
        /*003a*/ 	.short	(.L_15 - .L_14)
.L_14:
        /*003c*/ 	.word	0x00000000
        /*0040*/ 	.short	0x0000
        /*0042*/ 	.short	0x0000
        /*0044*/ 	.byte	0x00, 0xf5, 0x21, 0x00


	//----- nvinfo : EIATTR_SPARSE_MMA_MASK
	.align		4
.L_15:
        /*0048*/ 	.byte	0x03, 0x50
        /*004a*/ 	.short	0x0000


	//----- nvinfo : EIATTR_MAXREG_COUNT
	.align		4
        /*004c*/ 	.byte	0x03, 0x1b
        /*004e*/ 	.short	0x00ff


	//----- nvinfo : EIATTR_MERCURY_ISA_VERSION
	.align		4
        /*0050*/ 	.byte	0x03, 0x5f
        /*0052*/ 	.short	0x0101


	//----- nvinfo : EIATTR_VRC_CTA_INIT_COUNT
	.align		4
        /*0054*/ 	.byte	0x02, 0x4a
	.zero		1
	.zero		1


	//----- nvinfo : EIATTR_EXIT_INSTR_OFFSETS
	.align		4
        /*0058*/ 	.byte	0x04, 0x1c
        /*005a*/ 	.short	(.L_17 - .L_16)


	//   ....[0]....
.L_16:
        /*005c*/ 	.word	0x00000de0


	//----- nvinfo : EIATTR_CRS_STACK_SIZE
	.align		4
.L_17:
        /*0060*/ 	.byte	0x04, 0x1e
        /*0062*/ 	.short	(.L_19 - .L_18)
.L_18:
        /*0064*/ 	.word	0x00000000


	//----- nvinfo : EIATTR_CBANK_PARAM_SIZE
	.align		4
.L_19:
        /*0068*/ 	.byte	0x03, 0x19
        /*006a*/ 	.short	0x0020


	//----- nvinfo : EIATTR_PARAM_CBANK
	.align		4
        /*006c*/ 	.byte	0x04, 0x0a
        /*006e*/ 	.short	(.L_21 - .L_20)
	.align		4
.L_20:
        /*0070*/ 	.word	index@(.nv.constant0._Z8mmkernelPdS_PKdl)
        /*0074*/ 	.short	0x0380
        /*0076*/ 	.short	0x0020


	//----- nvinfo : EIATTR_SW_WAR
	.align		4
.L_21:
        /*0078*/ 	.byte	0x04, 0x36
        /*007a*/ 	.short	(.L_23 - .L_22)
.L_22:
        /*007c*/ 	.word	0x00000008
.L_23:


//--------------------- .nv.callgraph             --------------------------
	.section	.nv.callgraph,"",@"SHT_CUDA_CALLGRAPH"
	.align	4
	.sectionentsize	8
	.align		4
        /*0000*/ 	.word	0x00000000
	.align		4
        /*0004*/ 	.word	0xffffffff
	.align		4
        /*0008*/ 	.word	0x00000000
	.align		4
        /*000c*/ 	.word	0xfffffffe
	.align		4
        /*0010*/ 	.word	0x00000000
	.align		4
        /*0014*/ 	.word	0xfffffffd
	.align		4
        /*0018*/ 	.word	0x00000000
	.align		4
        /*001c*/ 	.word	0xfffffffc


//--------------------- .text._Z8mmkernelPdS_PKdl --------------------------
	.section	.text._Z8mmkernelPdS_PKdl,"ax",@progbits
	.align	128
        .global         _Z8mmkernelPdS_PKdl
        .type           _Z8mmkernelPdS_PKdl,@function
        .size           _Z8mmkernelPdS_PKdl,(.L_x_7 - _Z8mmkernelPdS_PKdl)
        .other          _Z8mmkernelPdS_PKdl,@"STO_CUDA_ENTRY STV_DEFAULT"
_Z8mmkernelPdS_PKdl:
.text._Z8mmkernelPdS_PKdl:
[----:B------:R-:W-:Y:S01]  /*0000*/  LDC R1, c[0x0][0x37c] ;  /* 0x0000df00ff017b82 */ /* 0x000fe20000000800 */
[----:B------:R-:W0:Y:S07]  /*0010*/  S2R R3, SR_TID.Y ;  /* 0x0000000000037919 */ /* 0x000e2e0000002200 */
[----:B------:R-:W0:Y:S01]  /*0020*/  LDC R0, c[0x0][0x364] ;  /* 0x0000d900ff007b82 */ /* 0x000e220000000800 */
[----:B------:R-:W1:Y:S01]  /*0030*/  LDCU.64 UR6, c[0x0][0x358] ;  /* 0x00006b00ff0677ac */ /* 0x000e620008000a00 */
[----:B------:R-:W-:Y:S01]  /*0040*/  BSSY.RECONVERGENT B0, `(.L_x_0) ;  /* 0x00000d1000007945 */ /* 0x000fe20003800200 */
[----:B------:R-:W2:Y:S01]  /*0050*/  S2R R11, SR_TID.X ;  /* 0x00000000000b7919 */ /* 0x000ea20000002100 */
[----:B------:R-:W-:-:S04]  /*0060*/  CS2R R20, SRZ ;  /* 0x0000000000147805 */ /* 0x000fc8000001ff00 */
[----:B------:R-:W0:Y:S08]  /*0070*/  S2UR UR4, SR_CTAID.Y ;  /* 0x00000000000479c3 */ /* 0x000e300000002600 */
[----:B------:R-:W2:Y:S08]  /*0080*/  S2UR UR5, SR_CTAID.X ;  /* 0x00000000000579c3 */ /* 0x000eb00000002500 */
[----:B------:R-:W2:Y:S08]  /*0090*/  LDC R10, c[0x0][0x360] ;  /* 0x0000d800ff0a7b82 */ /* 0x000eb00000000800 */
[----:B------:R-:W3:Y:S01]  /*00a0*/  LDC.64 R12, c[0x0][0x398] ;  /* 0x0000e600ff0c7b82 */ /* 0x000ee20000000a00 */
[----:B0-----:R-:W-:-:S02]  /*00b0*/  IMAD R0, R0, UR4, R3 ;  /* 0x0000000400007c24 */ /* 0x001fc4000f8e0203 */
[----:B--2---:R-:W-:-:S05]  /*00c0*/  IMAD R10, R10, UR5, R11 ;  /* 0x000000050a0a7c24 */ /* 0x004fca000f8e020b */
[----:B------:R-:W-:Y:S02]  /*00d0*/  ISETP.GT.U32.AND P0, PT, R0, R10, PT ;  /* 0x0000000a0000720c */ /* 0x000fe40003f04070 */
[----:B------:R-:W-:-:S04]  /*00e0*/  SHF.R.S32.HI R11, RZ, 0x1f, R10 ;  /* 0x0000001fff0b7819 */ /* 0x000fc8000001140a */
[----:B------:R-:W-:-:S04]  /*00f0*/  ISETP.GT.AND.EX P0, PT, RZ, R11, PT, P0 ;  /* 0x0000000bff00720c */ /* 0x000fc80003f04300 */
[----:B------:R-:W-:Y:S02]  /*0100*/  SEL R3, R0, R10, P0 ;  /* 0x0000000a00037207 */ /* 0x000fe40000000000 */
[----:B------:R-:W-:Y:S02]  /*0110*/  SEL R2, R11, RZ, !P0 ;  /* 0x000000ff0b027207 */ /* 0x000fe40004000000 */
[----:B---3--:R-:W-:-:S04]  /*0120*/  ISETP.GE.U32.AND P0, PT, R3, R12, PT ;  /* 0x0000000c0300720c */ /* 0x008fc80003f06070 */
[----:B------:R-:W-:-:S13]  /*0130*/  ISETP.GE.AND.EX P0, PT, R2, R13, PT, P0 ;  /* 0x0000000d0200720c */ /* 0x000fda0003f06300 */
[----:B-1----:R-:W-:Y:S05]  /*0140*/  @P0 BRA `(.L_x_1) ;  /* 0x0000000c00000947 */ /* 0x002fea0003800000 */
[----:B------:R-:W-:Y:S01]  /*0150*/  IADD3 R2, P0, PT, R12, -0x1, RZ ;  /* 0xffffffff0c027810 */ /* 0x000fe20007f1e0ff */
[----:B------:R-:W-:Y:S01]  /*0160*/  IMAD.WIDE.U32 R8, R0, R12, RZ ;  /* 0x0000000c00087225 */ /* 0x000fe200078e00ff */
[----:B------:R-:W-:Y:S01]  /*0170*/  LOP3.LUT R3, R12, 0x7, RZ, 0xc0, !PT ;  /* 0x000000070c037812 */ /* 0x000fe200078ec0ff */
[----:B------:R-:W-:Y:S01]  /*0180*/  UMOV UR4, URZ ;  /* 0x000000ff00047c82 */ /* 0x000fe20008000000 */
[----:B------:R-:W-:Y:S01]  /*0190*/  ISETP.GE.U32.AND P1, PT, R2, 0x7, PT ;  /* 0x000000070200780c */ /* 0x000fe20003f26070 */
[----:B------:R-:W-:Y:S01]  /*01a0*/  IMAD.MOV.U32 R4, RZ, RZ, RZ ;  /* 0x000000ffff047224 */ /* 0x000fe200078e00ff */
[----:B------:R-:W-:Y:S02]  /*01b0*/  IADD3.X R2, PT, PT, R13, -0x1, RZ, P0, !PT ;  /* 0xffffffff0d027810 */ /* 0x000fe400007fe4ff */
[----:B------:R-:W-:Y:S02]  /*01c0*/  CS2R R20, SRZ ;  /* 0x0000000000147805 */ /* 0x000fe4000001ff00 */
[----:B------:R-:W-:Y:S01]  /*01d0*/  ISETP.NE.U32.AND P0, PT, R3, RZ, PT ;  /* 0x000000ff0300720c */ /* 0x000fe20003f05070 */
[----:B------:R-:W-:Y:S01]  /*01e0*/  IMAD R5, R0, R13, R9 ;  /* 0x0000000d00057224 */ /* 0x000fe200078e0209 */
[----:B------:R-:W-:-:S02]  /*01f0*/  ISETP.GE.U32.AND.EX P1, PT, R2, RZ, PT, P1 ;  /* 0x000000ff0200720c */ /* 0x000fc40003f26110 */
[----:B------:R-:W-:-:S11]  /*0200*/  ISETP.NE.AND.EX P0, PT, RZ, RZ, PT, P0 ;  /* 0x000000ffff00720c */ /* 0x000fd60003f05300 */
[----:B------:R-:W-:Y:S05]  /*0210*/  @!P1 BRA `(.L_x_2) ;  /* 0x0000000000fc9947 */ /* 0x000fea0003800000 */
[----:B------:R-:W0:Y:S01]  /*0220*/  LDCU.64 UR8, c[0x0][0x390] ;  /* 0x00007200ff0877ac */ /* 0x000e220008000a00 */
[C---:B------:R-:W-:Y:S01]  /*0230*/  LOP3.LUT R4, R12.reuse, 0xfffffff8, RZ, 0xc0, !PT ;  /* 0xfffffff80c047812 */ /* 0x040fe200078ec0ff */
[C---:B------:R-:W-:Y:S01]  /*0240*/  IMAD.SHL.U32 R25, R12.reuse, 0x8, RZ ;  /* 0x000000080c197824 */ /* 0x040fe200078e00ff */
[C-C-:B------:R-:W-:Y:S01]  /*0250*/  SHF.L.U64.HI R24, R12.reuse, 0x3, R13.reuse ;  /* 0x000000030c187819 */ /* 0x140fe2000001020d */
[----:B------:R-:W1:Y:S01]  /*0260*/  LDCU.64 UR10, c[0x0][0x388] ;  /* 0x00007100ff0a77ac */ /* 0x000e620008000a00 */
[----:B------:R-:W-:Y:S02]  /*0270*/  SHF.L.U64.HI R28, R12, 0x6, R13 ;  /* 0x000000060c1c7819 */ /* 0x000fe4000001020d */
[----:B------:R-:W-:Y:S01]  /*0280*/  CS2R R20, SRZ ;  /* 0x0000000000147805 */ /* 0x000fe2000001ff00 */
[----:B------:R-:W-:Y:S01]  /*0290*/  IMAD.MOV.U32 R29, RZ, RZ, R4 ;  /* 0x000000ffff1d7224 */ /* 0x000fe200078e0004 */
[----:B------:R-:W2:Y:S01]  /*02a0*/  LDCU UR4, c[0x0][0x39c] ;  /* 0x00007380ff0477ac */ /* 0x000ea20008000800 */
[----:B0-----:R-:W-:-:S02]  /*02b0*/  LEA R6, P1, R10, UR8, 0x3 ;  /* 0x000000080a067c11 */ /* 0x001fc4000f8218ff */
[----:B-1----:R-:W-:Y:S02]  /*02c0*/  LEA R14, P2, R8, UR10, 0x3 ;  /* 0x0000000a080e7c11 */ /* 0x002fe4000f8418ff */
[----:B------:R-:W-:Y:S02]  /*02d0*/  LEA.HI.X R7, R10, UR9, R11, 0x3, P1 ;  /* 0x000000090a077c11 */ /* 0x000fe400088f1c0b */
[----:B------:R-:W-:Y:S01]  /*02e0*/  LEA.HI.X R15, R8, UR11, R5, 0x3, P2 ;  /* 0x0000000b080f7c11 */ /* 0x000fe200090f1c05 */
[----:B--2---:R-:W-:Y:S01]  /*02f0*/  IMAD.U32 R2, RZ, RZ, UR4 ;  /* 0x00000004ff027e24 */ /* 0x004fe2000f8e00ff */
[----:B------:R-:W-:-:S05]  /*0300*/  IADD3 R14, P1, PT, R14, 0x20, RZ ;  /* 0x000000200e0e7810 */ /* 0x000fca0007f3e0ff */
[----:B------:R-:W-:-:S08]  /*0310*/  IMAD.X R15, RZ, RZ, R15, P1 ;  /* 0x000000ffff0f7224 */ /* 0x000fd000008e060f */
.L_x_3:
[----:B------:R-:W2:Y:S04]  /*0320*/  LDG.E.64 R22, desc[UR6][R6.64] ;  /* 0x0000000606167981 */ /* 0x000ea8000c1e1b00 */
[----:B------:R-:W2:Y:S02]  /*0330*/  LDG.E.64 R16, desc[UR6][R14.64+-0x20] ;  /* 0xffffe0060e107981 */ /* 0x000ea4000c1e1b00 */
[----:B--2---:R-:W-:Y:S01]  /*0340*/  DFMA R22, R16, R22, R20 ;  /* 0x000000161016722b */ /* 0x004fe20000000014 */
[----:B------:R-:W-:Y:S01]  /*0350*/  IADD3 R20, P1, PT, R6, R25, RZ ;  /* 0x0000001906147210 */ /* 0x000fe20007f3e0ff */
[----:B------:R-:W2:Y:S04]  /*0360*/  LDG.E.64 R16, desc[UR6][R14.64+-0x18] ;  /* 0xffffe8060e107981 */ /* 0x000ea8000c1e1b00 */
[----:B------:R-:W-:-:S05]  /*0370*/  IMAD.X R21, R7, 0x1, R24, P1 ;  /* 0x0000000107157824 */ /* 0x000fca00008e0618 */
[----:B------:R-:W2:Y:S01]  /*0380*/  LDG.E.64 R18, desc[UR6][R20.64] ;  /* 0x0000000614127981 */ /* 0x000ea2000c1e1b00 */
[----:B------:R-:W-:-:S05]  /*0390*/  IADD3 R26, P1, PT, R20, R25, RZ ;  /* 0x00000019141a7210 */ /* 0x000fca0007f3e0ff */
[----:B------:R-:W-:Y:S02]  /*03a0*/  IMAD.X R27, R21, 0x1, R24, P1 ;  /* 0x00000001151b7824 */ /* 0x000fe400008e0618 */
[----:B------:R-:W3:Y:S01]  /*03b0*/  LDG.E.64 R20, desc[UR6][R14.64+-0x8] ;  /* 0xfffff8060e147981 */ /* 0x000ee2000c1e1b00 */
[----:B--2---:R-:W-:-:S03]  /*03c0*/  DFMA R18, R16, R18, R22 ;  /* 0x000000121012722b */ /* 0x004fc60000000016 */
[----:B------:R-:W2:Y:S04]  /*03d0*/  LDG.E.64 R22, desc[UR6][R26.64] ;  /* 0x000000061a167981 */ /* 0x000ea8000c1e1b00 */
[----:B------:R-:W2:Y:S02]  /*03e0*/  LDG.E.64 R16, desc[UR6][R14.64+-0x10] ;  /* 0xfffff0060e107981 */ /* 0x000ea4000c1e1b00 */
[----:B--2---:R-:W-:Y:S01]  /*03f0*/  DFMA R22, R16, R22, R18 ;  /* 0x000000161016722b */ /* 0x004fe20000000012 */
[----:B------:R-:W-:-:S05]  /*0400*/  IADD3 R16, P1, PT, R26, R25, RZ ;  /* 0x000000191a107210 */ /* 0x000fca0007f3e0ff */
[----:B------:R-:W-:-:S05]  /*0410*/  IMAD.X R17, R27, 0x1, R24, P1 ;  /* 0x000000011b117824 */ /* 0x000fca00008e0618 */
[----:B------:R-:W3:Y:S02]  /*0420*/  LDG.E.64 R18, desc[UR6][R16.64] ;  /* 0x0000000610127981 */ /* 0x000ee4000c1e1b00 */
[----:B---3--:R-:W-:Y:S01]  /*0430*/  DFMA R18, R20, R18, R22 ;  /* 0x000000121412722b */ /* 0x008fe20000000016 */
[----:B------:R-:W-:-:S05]  /*0440*/  IADD3 R22, P1, PT, R16, R25, RZ ;  /* 0x0000001910167210 */ /* 0x000fca0007f3e0ff */
[----:B------:R-:W-:Y:S02]  /*0450*/  IMAD.X R23, R17, 0x1, R24, P1 ;  /* 0x0000000111177824 */ /* 0x000fe400008e0618 */
[----:B------:R-:W2:Y:S04]  /*0460*/  LDG.E.64 R16, desc[UR6][R14.64] ;  /* 0x000000060e107981 */ /* 0x000ea8000c1e1b00 */
        /* <DEDUP_REMOVED lines=12> */
[----:B------:R-:W-:Y:S01]  /*0530*/  IADD3 R20, P1, PT, R18, R25, RZ ;  /* 0x0000001912147210 */ /* 0x000fe20007f3e0ff */
[----:B------:R0:W2:Y:S04]  /*0540*/  LDG.E.64 R22, desc[UR6][R14.64+0x18] ;  /* 0x000018060e167981 */ /* 0x0000a8000c1e1b00 */
[----:B------:R-:W-:-:S06]  /*0550*/  IMAD.X R21, R19, 0x1, R24, P1 ;  /* 0x0000000113157824 */ /* 0x000fcc00008e0618 */
[----:B------:R-:W2:Y:S01]  /*0560*/  LDG.E.64 R20, desc[UR6][R20.64] ;  /* 0x0000000614147981 */ /* 0x000ea2000c1e1b00 */
[----:B------:R-:W-:-:S04]  /*0570*/  IADD3 R29, P1, PT, R29, -0x8, RZ ;  /* 0xfffffff81d1d7810 */ /* 0x000fc80007f3e0ff */
[----:B------:R-:W-:Y:S02]  /*0580*/  IADD3.X R2, PT, PT, R2, -0x1, RZ, P1, !PT ;  /* 0xffffffff02027810 */ /* 0x000fe40000ffe4ff */
[----:B------:R-:W-:-:S04]  /*0590*/  ISETP.NE.U32.AND P1, PT, R29, RZ, PT ;  /* 0x000000ff1d00720c */ /* 0x000fc80003f25070 */
[----:B------:R-:W-:Y:S02]  /*05a0*/  ISETP.NE.AND.EX P1, PT, R2, RZ, PT, P1 ;  /* 0x000000ff0200720c */ /* 0x000fe40003f25310 */
[----:B------:R-:W-:Y:S02]  /*05b0*/  LEA R6, P2, R12, R6, 0x6 ;  /* 0x000000060c067211 */ /* 0x000fe400078430ff */
[----:B0-----:R-:W-:-:S03]  /*05c0*/  IADD3 R14, P3, PT, R14, 0x40, RZ ;  /* 0x000000400e0e7810 */ /* 0x001fc60007f7e0ff */
[----:B------:R-:W-:Y:S02]  /*05d0*/  IMAD.X R7, R7, 0x1, R28, P2 ;  /* 0x0000000107077824 */ /* 0x000fe400010e061c */
[----:B------:R-:W-:Y:S01]  /*05e0*/  IMAD.X R15, RZ, RZ, R15, P3 ;  /* 0x000000ffff0f7224 */ /* 0x000fe200018e060f */
[----:B--2---:R-:W-:-:S03]  /*05f0*/  DFMA R20, R22, R20, R16 ;  /* 0x000000141614722b */ /* 0x004fc60000000010 */
[----:B------:R-:W-:Y:S08]  /*0600*/  @P1 BRA `(.L_x_3) ;  /* 0xfffffffc00441947 */ /* 0x000ff0000383ffff */
.L_x_2:
[----:B------:R-:W-:Y:S05]  /*0610*/  @!P0 BRA `(.L_x_1) ;  /* 0x0000000400cc8947 */ /* 0x000fea0003800000 */
[----:B------:R-:W-:Y:S02]  /*0620*/  ISETP.GE.U32.AND P1, PT, R3, 0x4, PT ;  /* 0x000000040300780c */ /* 0x000fe40003f26070 */
[----:B------:R-:W-:Y:S02]  /*0630*/  LOP3.LUT R2, R12, 0x3, RZ, 0xc0, !PT ;  /* 0x000000030c027812 */ /* 0x000fe400078ec0ff */
[----:B------:R-:W-:Y:S02]  /*0640*/  ISETP.GE.U32.AND.EX P1, PT, RZ, RZ, PT, P1 ;  /* 0x000000ffff00720c */ /* 0x000fe40003f26110 */
[----:B------:R-:W-:-:S04]  /*0650*/  ISETP.NE.U32.AND P0, PT, R2, RZ, PT ;  /* 0x000000ff0200720c */ /* 0x000fc80003f05070 */
[----:B------:R-:W-:-:S07]  /*0660*/  ISETP.NE.AND.EX P0, PT, RZ, RZ, PT, P0 ;  /* 0x000000ffff00720c */ /* 0x000fce0003f05300 */
[----:B------:R-:W-:Y:S06]  /*0670*/  @!P1 BRA `(.L_x_4) ;  /* 0x0000000000d49947 */ /* 0x000fec0003800000 */
[----:B------:R-:W0:Y:S01]  /*0680*/  LDCU.64 UR8, c[0x0][0x388] ;  /* 0x00007100ff0877ac */ /* 0x000e220008000a00 */
[----:B------:R-:W-:Y:S01]  /*0690*/  IMAD R3, R12, UR4, RZ ;  /* 0x000000040c037c24 */ /* 0x000fe2000f8e02ff */
[C---:B------:R-:W-:Y:S01]  /*06a0*/  IADD3 R14, P1, PT, R4.reuse, R8, RZ ;  /* 0x00000008040e7210 */ /* 0x040fe20007f3e0ff */
[C---:B------:R-:W-:Y:S01]  /*06b0*/  IMAD.WIDE.U32 R6, R4.reuse, R12, R10 ;  /* 0x0000000c04067225 */ /* 0x040fe200078e000a */
[----:B------:R-:W1:Y:S02]  /*06c0*/  LDCU.64 UR10, c[0x0][0x390] ;  /* 0x00007200ff0a77ac */ /* 0x000e640008000a00 */
[----:B------:R-:W-:Y:S01]  /*06d0*/  IADD3.X R15, PT, PT, R5, UR4, RZ, P1, !PT ;  /* 0x00000004050f7c10 */ /* 0x000fe20008ffe4ff */
[----:B------:R-:W-:-:S04]  /*06e0*/  IMAD R3, R4, R13, R3 ;  /* 0x0000000d04037224 */ /* 0x000fc800078e0203 */
[----:B------:R-:W-:Y:S01]  /*06f0*/  IMAD.IADD R3, R7, 0x1, R3 ;  /* 0x0000000107037824 */ /* 0x000fe200078e0203 */
[----:B0-----:R-:W-:Y:S02]  /*0700*/  LEA R16, P1, R14, UR8, 0x3 ;  /* 0x000000080e107c11 */ /* 0x001fe4000f8218ff */
[----:B-1----:R-:W-:Y:S02]  /*0710*/  LEA R18, P2, R6, UR10, 0x3 ;  /* 0x0000000a06127c11 */ /* 0x002fe4000f8418ff */
[----:B------:R-:W-:Y:S02]  /*0720*/  LEA.HI.X R17, R14, UR9, R15, 0x3, P1 ;  /* 0x000000090e117c11 */ /* 0x000fe400088f1c0f */
[----:B------:R-:W-:-:S04]  /*0730*/  LEA.HI.X R19, R6, UR11, R3, 0x3, P2 ;  /* 0x0000000b06137c11 */ /* 0x000fc800090f1c03 */
[----:B------:R-:W2:Y:S04]  /*0740*/  LDG.E.64 R16, desc[UR6][R16.64] ;  /* 0x0000000610107981 */ /* 0x000ea8000c1e1b00 */
[----:B------:R-:W2:Y:S01]  /*0750*/  LDG.E.64 R18, desc[UR6][R18.64] ;  /* 0x0000000612127981 */ /* 0x000ea2000c1e1b00 */
[C---:B------:R-:W-:Y:S02]  /*0760*/  VIADD R25, R4.reuse, 0x1 ;  /* 0x0000000104197836 */ /* 0x040fe40000000000 */
[----:B------:R-:W-:Y:S02]  /*0770*/  VIADD R3, R4, 0x2 ;  /* 0x0000000204037836 */ /* 0x000fe40000000000 */
[----:B------:R-:W-:-:S04]  /*0780*/  IMAD.WIDE.U32 R6, R25, R12, R10 ;  /* 0x0000000c19067225 */ /* 0x000fc800078e000a */
[----:B------:R-:W-:Y:S01]  /*0790*/  IMAD R7, R25, R13, R7 ;  /* 0x0000000d19077224 */ /* 0x000fe200078e0207 */
[----:B------:R-:W-:Y:S01]  /*07a0*/  LEA R14, P1, R6, UR10, 0x3 ;  /* 0x0000000a060e7c11 */ /* 0x000fe2000f8218ff */
[----:B------:R-:W-:-:S03]  /*07b0*/  IMAD.WIDE.U32 R22, R3, R12, R10 ;  /* 0x0000000c03167225 */ /* 0x000fc600078e000a */
[----:B------:R-:W-:Y:S01]  /*07c0*/  LEA.HI.X R15, R6, UR11, R7, 0x3, P1 ;  /* 0x0000000b060f7c11 */ /* 0x000fe200088f1c07 */
[C---:B------:R-:W-:Y:S01]  /*07d0*/  IMAD R7, R3.reuse, R13, R23 ;  /* 0x0000000d03077224 */ /* 0x040fe200078e0217 */
[C---:B------:R-:W-:Y:S02]  /*07e0*/  LEA R6, P1, R22.reuse, UR10, 0x3 ;  /* 0x0000000a16067c11 */ /* 0x040fe4000f8218ff */
[-C--:B------:R-:W-:Y:S02]  /*07f0*/  IADD3 R3, P2, PT, R3, R8.reuse, RZ ;  /* 0x0000000803037210 */ /* 0x080fe40007f5e0ff */
[----:B------:R-:W-:Y:S01]  /*0800*/  LEA.HI.X R7, R22, UR11, R7, 0x3, P1 ;  /* 0x0000000b16077c11 */ /* 0x000fe200088f1c07 */
[----:B------:R-:W3:Y:S01]  /*0810*/  LDG.E.64 R14, desc[UR6][R14.64] ;  /* 0x000000060e0e7981 */ /* 0x000ee2000c1e1b00 */
[----:B------:R-:W-:-:S04]  /*0820*/  IADD3 R22, P1, PT, R25, R8, RZ ;  /* 0x0000000819167210 */ /* 0x000fc80007f3e0ff */
[----:B------:R-:W4:Y:S01]  /*0830*/  LDG.E.64 R6, desc[UR6][R6.64] ;  /* 0x0000000606067981 */ /* 0x000f22000c1e1b00 */
[----:B--2---:R-:W-:Y:S01]  /*0840*/  DFMA R20, R16, R18, R20 ;  /* 0x000000121014722b */ /* 0x004fe20000000014 */
[--C-:B------:R-:W-:Y:S01]  /*0850*/  IMAD.X R19, RZ, RZ, R5.reuse, P1 ;  /* 0x000000ffff137224 */ /* 0x100fe200008e0605 */
[----:B------:R-:W-:Y:S01]  /*0860*/  LEA R24, P1, R22, UR8, 0x3 ;  /* 0x0000000816187c11 */ /* 0x000fe2000f8218ff */
[----:B------:R-:W-:Y:S02]  /*0870*/  VIADD R17, R4, 0x3 ;  /* 0x0000000304117836 */ /* 0x000fe40000000000 */
[----:B------:R-:W-:Y:S01]  /*0880*/  IMAD.X R16, RZ, RZ, R5, P2 ;  /* 0x000000ffff107224 */ /* 0x000fe200010e0605 */
[----:B------:R-:W-:Y:S02]  /*0890*/  LEA R18, P2, R3, UR8, 0x3 ;  /* 0x0000000803127c11 */ /* 0x000fe4000f8418ff */
[----:B------:R-:W-:Y:S01]  /*08a0*/  LEA.HI.X R25, R22, UR9, R19, 0x3, P1 ;  /* 0x0000000916197c11 */ /* 0x000fe200088f1c13 */
[----:B------:R-:W-:Y:S01]  /*08b0*/  IMAD.WIDE.U32 R22, R17, R12, R10 ;  /* 0x0000000c11167225 */ /* 0x000fe200078e000a */
[----:B------:R-:W-:-:S02]  /*08c0*/  LEA.HI.X R19, R3, UR9, R16, 0x3, P2 ;  /* 0x0000000903137c11 */ /* 0x000fc400090f1c10 */
[C---:B------:R-:W-:Y:S01]  /*08d0*/  IADD3 R3, P1, PT, R17.reuse, R8, RZ ;  /* 0x0000000811037210 */ /* 0x040fe20007f3e0ff */
[----:B------:R-:W-:Y:S01]  /*08e0*/  IMAD R17, R17, R13, R23 ;  /* 0x0000000d11117224 */ /* 0x000fe200078e0217 */
[----:B------:R-:W3:Y:S01]  /*08f0*/  LDG.E.64 R24, desc[UR6][R24.64] ;  /* 0x0000000618187981 */ /* 0x000ee2000c1e1b00 */
[C---:B------:R-:W-:Y:S02]  /*0900*/  LEA R16, P2, R22.reuse, UR10, 0x3 ;  /* 0x0000000a16107c11 */ /* 0x040fe4000f8418ff */
[----:B------:R-:W-:Y:S01]  /*0910*/  IMAD.X R26, RZ, RZ, R5, P1 ;  /* 0x000000ffff1a7224 */ /* 0x000fe200008e0605 */
[----:B------:R-:W4:Y:S01]  /*0920*/  LDG.E.64 R18, desc[UR6][R18.64] ;  /* 0x0000000612127981 */ /* 0x000f22000c1e1b00 */
[----:B------:R-:W-:Y:S02]  /*0930*/  LEA.HI.X R17, R22, UR11, R17, 0x3, P2 ;  /* 0x0000000b16117c11 */ /* 0x000fe400090f1c11 */
[----:B------:R-:W-:-:S04]  /*0940*/  LEA R22, P1, R3, UR8, 0x3 ;  /* 0x0000000803167c11 */ /* 0x000fc8000f8218ff */
[----:B------:R-:W-:Y:S01]  /*0950*/  LEA.HI.X R23, R3, UR9, R26, 0x3, P1 ;  /* 0x0000000903177c11 */ /* 0x000fe200088f1c1a */
[----:B------:R-:W2:Y:S05]  /*0960*/  LDG.E.64 R16, desc[UR6][R16.64] ;  /* 0x0000000610107981 */ /* 0x000eaa000c1e1b00 */
[----:B------:R-:W2:Y:S01]  /*0970*/  LDG.E.64 R22, desc[UR6][R22.64] ;  /* 0x0000000616167981 */ /* 0x000ea2000c1e1b00 */
[----:B------:R-:W-:Y:S01]  /*0980*/  VIADD R4, R4, 0x4 ;  /* 0x0000000404047836 */ /* 0x000fe20000000000 */
[----:B------:R-:W-:Y:S01]  /*0990*/  UMOV UR4, URZ ;  /* 0x000000ff00047c82 */ /* 0x000fe20008000000 */
[----:B---3--:R-:W-:-:S08]  /*09a0*/  DFMA R20, R24, R14, R20 ;  /* 0x0000000e1814722b */ /* 0x008fd00000000014 */
[----:B----4-:R-:W-:-:S08]  /*09b0*/  DFMA R20, R18, R6, R20 ;  /* 0x000000061214722b */ /* 0x010fd00000000014 */
[----:B--2---:R-:W-:-:S11]  /*09c0*/  DFMA R20, R22, R16, R20 ;  /* 0x000000101614722b */ /* 0x004fd60000000014 */
.L_x_4:
[----:B------:R-:W-:Y:S05]  /*09d0*/  @!P0 BRA `(.L_x_1) ;  /* 0x0000000000dc8947 */ /* 0x000fea0003800000 */
[----:B------:R-:W-:Y:S02]  /*09e0*/  ISETP.NE.U32.AND P1, PT, R2, 0x1, PT ;  /* 0x000000010200780c */ /* 0x000fe40003f25070 */
[----:B------:R-:W-:Y:S02]  /*09f0*/  LOP3.LUT R3, R12, 0x1, RZ, 0xc0, !PT ;  /* 0x000000010c037812 */ /* 0x000fe400078ec0ff */
[----:B------:R-:W-:Y:S02]  /*0a00*/  ISETP.NE.AND.EX P1, PT, RZ, RZ, PT, P1 ;  /* 0x000000ffff00720c */ /* 0x000fe40003f25310 */
[----:B------:R-:W-:-:S04]  /*0a10*/  ISETP.NE.U32.AND P0, PT, R3, 0x1, PT ;  /* 0x000000010300780c */ /* 0x000fc80003f05070 */
[----:B------:R-:W-:-:S07]  /*0a20*/  ISETP.NE.U32.AND.EX P0, PT, RZ, RZ, PT, P0 ;  /* 0x000000ffff00720c */ /* 0x000fce0003f05100 */
[----:B------:R-:W-:Y:S06]  /*0a30*/  @!P1 BRA `(.L_x_5) ;  /* 0x00000000007c9947 */ /* 0x000fec0003800000 */
[----:B------:R-:W0:Y:S01]  /*0a40*/  LDCU.64 UR8, c[0x0][0x388] ;  /* 0x00007100ff0877ac */ /* 0x000e220008000a00 */
[----:B------:R-:W-:Y:S01]  /*0a50*/  IMAD R2, R12, UR4, RZ ;  /* 0x000000040c027c24 */ /* 0x000fe2000f8e02ff */
[C---:B------:R-:W-:Y:S01]  /*0a60*/  IADD3 R3, P1, PT, R4.reuse, R8, RZ ;  /* 0x0000000804037210 */ /* 0x040fe20007f3e0ff */
[----:B------:R-:W-:Y:S01]  /*0a70*/  IMAD.MOV.U32 R16, RZ, RZ, R10 ;  /* 0x000000ffff107224 */ /* 0x000fe200078e000a */
[----:B------:R-:W1:Y:S01]  /*0a80*/  LDCU.64 UR10, c[0x0][0x390] ;  /* 0x00007200ff0a77ac */ /* 0x000e620008000a00 */
[----:B------:R-:W-:Y:S01]  /*0a90*/  IMAD.MOV.U32 R17, RZ, RZ, R11 ;  /* 0x000000ffff117224 */ /* 0x000fe200078e000b */
[----:B------:R-:W-:Y:S01]  /*0aa0*/  IADD3.X R22, PT, PT, R5, UR4, RZ, P1, !PT ;  /* 0x0000000405167c10 */ /* 0x000fe20008ffe4ff */
[C---:B------:R-:W-:Y:S02]  /*0ab0*/  IMAD R7, R4.reuse, R13, R2 ;  /* 0x0000000d04077224 */ /* 0x040fe400078e0202 */
[----:B------:R-:W-:-:S04]  /*0ac0*/  IMAD.WIDE.U32 R18, R4, R12, R16 ;  /* 0x0000000c04127225 */ /* 0x000fc800078e0010 */
[----:B------:R-:W-:Y:S02]  /*0ad0*/  VIADD R23, R4, 0x1 ;  /* 0x0000000104177836 */ /* 0x000fe40000000000 */
[----:B------:R-:W-:Y:S02]  /*0ae0*/  IMAD.IADD R7, R19, 0x1, R7 ;  /* 0x0000000113077824 */ /* 0x000fe400078e0207 */
[----:B------:R-:W-:Y:S01]  /*0af0*/  IMAD.WIDE.U32 R16, R23, R12, R16 ;  /* 0x0000000c17107225 */ /* 0x000fe200078e0010 */
[----:B0-----:R-:W-:Y:S02]  /*0b00*/  LEA R14, P2, R3, UR8, 0x3 ;  /* 0x00000008030e7c11 */ /* 0x001fe4000f8418ff */
[C---:B------:R-:W-:Y:S01]  /*0b10*/  IADD3 R24, P3, PT, R23.reuse, R8, RZ ;  /* 0x0000000817187210 */ /* 0x040fe20007f7e0ff */
[----:B------:R-:W-:Y:S01]  /*0b20*/  IMAD R23, R23, R13, R17 ;  /* 0x0000000d17177224 */ /* 0x000fe200078e0211 */
[C---:B-1----:R-:W-:Y:S02]  /*0b30*/  LEA R6, P1, R18.reuse, UR10, 0x3 ;  /* 0x0000000a12067c11 */ /* 0x042fe4000f8218ff */
[----:B------:R-:W-:Y:S01]  /*0b40*/  LEA.HI.X R15, R3, UR9, R22, 0x3, P2 ;  /* 0x00000009030f7c11 */ /* 0x000fe200090f1c16 */
[----:B------:R-:W-:Y:S01]  /*0b50*/  IMAD.X R19, RZ, RZ, R5, P3 ;  /* 0x000000ffff137224 */ /* 0x000fe200018e0605 */
[----:B------:R-:W-:-:S02]  /*0b60*/  LEA.HI.X R7, R18, UR11, R7, 0x3, P1 ;  /* 0x0000000b12077c11 */ /* 0x000fc400088f1c07 */
[----:B------:R-:W-:Y:S02]  /*0b70*/  LEA R2, P3, R24, UR8, 0x3 ;  /* 0x0000000818027c11 */ /* 0x000fe4000f8618ff */
[----:B------:R-:W-:Y:S01]  /*0b80*/  LEA R18, P1, R16, UR10, 0x3 ;  /* 0x0000000a10127c11 */ /* 0x000fe2000f8218ff */
[----:B------:R-:W2:Y:S01]  /*0b90*/  LDG.E.64 R14, desc[UR6][R14.64] ;  /* 0x000000060e0e7981 */ /* 0x000ea2000c1e1b00 */
[----:B------:R-:W-:-:S03]  /*0ba0*/  LEA.HI.X R3, R24, UR9, R19, 0x3, P3 ;  /* 0x0000000918037c11 */ /* 0x000fc600098f1c13 */
[----:B------:R-:W2:Y:S01]  /*0bb0*/  LDG.E.64 R6, desc[UR6][R6.64] ;  /* 0x0000000606067981 */ /* 0x000ea2000c1e1b00 */
[----:B------:R-:W-:-:S03]  /*0bc0*/  LEA.HI.X R19, R16, UR11, R23, 0x3, P1 ;  /* 0x0000000b10137c11 */ /* 0x000fc600088f1c17 */
[----:B------:R-:W3:Y:S04]  /*0bd0*/  LDG.E.64 R2, desc[UR6][R2.64] ;  /* 0x0000000602027981 */ /* 0x000ee8000c1e1b00 */
[----:B------:R-:W3:Y:S01]  /*0be0*/  LDG.E.64 R18, desc[UR6][R18.64] ;  /* 0x0000000612127981 */ /* 0x000ee2000c1e1b00 */
[----:B------:R-:W-:Y:S01]  /*0bf0*/  VIADD R4, R4, 0x2 ;  /* 0x0000000204047836 */ /* 0x000fe20000000000 */
[----:B------:R-:W-:Y:S01]  /*0c00*/  UMOV UR4, URZ ;  /* 0x000000ff00047c82 */ /* 0x000fe20008000000 */
[----:B--2---:R-:W-:-:S08]  /*0c10*/  DFMA R20, R14, R6, R20 ;  /* 0x000000060e14722b */ /* 0x004fd00000000014 */
[----:B---3--:R-:W-:-:S11]  /*0c20*/  DFMA R20, R2, R18, R20 ;  /* 0x000000120214722b */ /* 0x008fd60000000014 */
.L_x_5:
[----:B------:R-:W-:Y:S05]  /*0c30*/  @P0 BRA `(.L_x_1) ;  /* 0x0000000000440947 */ /* 0x000fea0003800000 */
        /* <DEDUP_REMOVED lines=9> */
[----:B------:R-:W-:Y:S01]  /*0cd0*/  IMAD.IADD R5, R7, 0x1, R9 ;  /* 0x0000000107057824 */ /* 0x000fe200078e0209 */
[----:B0-----:R-:W-:Y:S02]  /*0ce0*/  LEA R2, P0, R8, UR8, 0x3 ;  /* 0x0000000808027c11 */ /* 0x001fe4000f8018ff */
[----:B-1----:R-:W-:Y:S02]  /*0cf0*/  LEA R4, P1, R6, UR10, 0x3 ;  /* 0x0000000a06047c11 */ /* 0x002fe4000f8218ff */
[----:B------:R-:W-:Y:S02]  /*0d00*/  LEA.HI.X R3, R8, UR9, R3, 0x3, P0 ;  /* 0x0000000908037c11 */ /* 0x000fe400080f1c03 */
[----:B------:R-:W-:-:S04]  /*0d10*/  LEA.HI.X R5, R6, UR11, R5, 0x3, P1 ;  /* 0x0000000b06057c11 */ /* 0x000fc800088f1c05 */
[----:B------:R-:W2:Y:S04]  /*0d20*/  LDG.E.64 R2, desc[UR6][R2.64] ;  /* 0x0000000602027981 */ /* 0x000ea8000c1e1b00 */
[----:B------:R-:W2:Y:S02]  /*0d30*/  LDG.E.64 R4, desc[UR6][R4.64] ;  /* 0x0000000604047981 */ /* 0x000ea4000c1e1b00 */
[----:B--2---:R-:W-:-:S11]  /*0d40*/  DFMA R20, R2, R4, R20 ;  /* 0x000000040214722b */ /* 0x004fd60000000014 */
.L_x_1:
[----:B------:R-:W-:Y:S05]  /*0d50*/  BSYNC.RECONVERGENT B0 ;  /* 0x0000000000007941 */ /* 0x000fea0003800200 */
.L_x_0:
[----:B------:R-:W0:Y:S01]  /*0d60*/  LDCU.64 UR4, c[0x0][0x380] ;  /* 0x00007000ff0477ac */ /* 0x000e220008000a00 */
[----:B------:R-:W-:Y:S02]  /*0d70*/  IMAD.MOV.U32 R2, RZ, RZ, R10 ;  /* 0x000000ffff027224 */ /* 0x000fe400078e000a */
[----:B------:R-:W-:Y:S02]  /*0d80*/  IMAD.MOV.U32 R3, RZ, RZ, R11 ;  /* 0x000000ffff037224 */ /* 0x000fe400078e000b */
[----:B------:R-:W-:-:S04]  /*0d90*/  IMAD.WIDE.U32 R2, R0, R12, R2 ;  /* 0x0000000c00027225 */ /* 0x000fc800078e0002 */
[----:B------:R-:W-:Y:S01]  /*0da0*/  IMAD R13, R0, R13, R3 ;  /* 0x0000000d000d7224 */ /* 0x000fe200078e0203 */
[----:B0-----:R-:W-:-:S04]  /*0db0*/  LEA R4, P0, R2, UR4, 0x3 ;  /* 0x0000000402047c11 */ /* 0x001fc8000f8018ff */
[----:B------:R-:W-:-:S05]  /*0dc0*/  LEA.HI.X R5, R2, UR5, R13, 0x3, P0 ;  /* 0x0000000502057c11 */ /* 0x000fca00080f1c0d */
[----:B------:R-:W-:Y:S01]  /*0dd0*/  STG.E.64 desc[UR6][R4.64], R20 ;  /* 0x0000001404007986 */ /* 0x000fe2000c101b06 */
[----:B------:R-:W-:Y:S05]  /*0de0*/  EXIT ;  /* 0x000000000000794d */ /* 0x000fea0003800000 */
.L_x_6:
[----:B------:R-:W-:-:S00]  /*0df0*/  BRA `(.L_x_6) ;  /* 0xfffffffc00fc7947 */ /* 0x000fc0000383ffff */
[----:B------:R-:W-:-:S00]  /*0e00*/  NOP ;  /* 0x0000000000007918 */ /* 0x000fc00000000000 */
[----:B------:R-:W-:-:S00]  /*0e10*/  NOP ;  /* 0x0000000000007918 */ /* 0x000fc00000000000 */
[----:B------:R-:W-:-:S00]  /*0e20*/  NOP ;  /* 0x0000000000007918 */ /* 0x000fc00000000000 */
[----:B------:R-:W-:-:S00]  /*0e30*/  NOP ;  /* 0x0000000000007918 */ /* 0x000fc00000000000 */
[----:B------:R-:W-:-:S00]  /*0e40*/  NOP ;  /* 0x0000000000007918 */ /* 0x000fc00000000000 */
[----:B------:R-:W-:-:S00]  /*0e50*/  NOP ;  /* 0x0000000000007918 */ /* 0x000fc00000000000 */
[----:B------:R-:W-:-:S00]  /*0e60*/  NOP ;  /* 0x0000000000007918 */ /* 0x000fc00000000000 */
[----:B------:R-:W-:-:S00]  /*0e70*/  NOP ;  /* 0x0000000000007918 */ /* 0x000fc00000000000 */
.L_x_7:


//--------------------- .nv.shared.reserved.0     --------------------------
	.section	.nv.shared.reserved.0,"aw",@nobits
	.weak		__nv_reservedSMEM_offset_0_alias
	.size		__nv_reservedSMEM_offset_0_alias, 0, 64
	.other		__nv_reservedSMEM_offset_0_alias,@"STO_CUDA_RESERVED_SHARED STV_DEFAULT"
__nv_reservedSMEM_offset_0_alias:
	.zero		0
	.zero		64


//--------------------- .nv.constant0._Z8mmkernelPdS_PKdl --------------------------
	.section	.nv.constant0._Z8mmkernelPdS_PKdl,"a",@progbits
	.sectionflags	@""
	.align	4
.nv.constant0._Z8mmkernelPdS_PKdl:
	.zero		928


//--------------------- SYMBOLS --------------------------

	.type		.nv.reservedSmem.offset0,@object
	.size		.nv.reservedSmem.offset0,0x4
